//
// Generated by NVIDIA NVVM Compiler
//
// Compiler Build ID: CL-36424714
// Cuda compilation tools, release 13.0, V13.0.88
// Based on NVVM 20.0.0
//

.version 9.0
.target sm_100
.address_size 64

	// .globl	_Z3dotPdS_S_

.visible .entry _Z3dotPdS_S_(
	.param .u64 .ptr .align 1 _Z3dotPdS_S__param_0,
	.param .u64 .ptr .align 1 _Z3dotPdS_S__param_1,
	.param .u64 .ptr .align 1 _Z3dotPdS_S__param_2
)
{
	.reg .pred 	%p<2>;
	.reg .b32 	%r<18>;
	.reg .b64 	%rd<28>;
	.reg .b64 	%fd<28>;

	ld.param.u64 	%rd4, [_Z3dotPdS_S__param_0];
	ld.param.u64 	%rd5, [_Z3dotPdS_S__param_1];
	ld.param.u64 	%rd6, [_Z3dotPdS_S__param_2];
	cvta.to.global.u64 	%rd1, %rd5;
	cvta.to.global.u64 	%rd2, %rd4;
	cvta.to.global.u64 	%rd7, %rd6;
	mov.u32 	%r5, %ctaid.x;
	mov.u32 	%r6, %ntid.x;
	mov.u32 	%r7, %tid.x;
	mad.lo.s32 	%r8, %r5, %r6, %r7;
	mul.wide.u32 	%rd8, %r8, 8;
	add.s64 	%rd3, %rd7, %rd8;
	mov.b64 	%rd9, 0;
	st.global.u64 	[%rd3], %rd9;
	mul.lo.s32 	%r1, %r8, 1000;
	mov.b32 	%r17, 0;
	mov.f64 	%fd27, 0d0000000000000000;
$L__BB0_1:
	add.s32 	%r9, %r17, %r1;
	mul.wide.u32 	%rd10, %r9, 8;
	add.s64 	%rd11, %rd2, %rd10;
	ld.global.f64 	%fd4, [%rd11];
	mul.wide.u32 	%rd12, %r17, 8;
	add.s64 	%rd13, %rd1, %rd12;
	ld.global.f64 	%fd5, [%rd13];
	fma.rn.f64 	%fd6, %fd4, %fd5, %fd27;
	st.global.f64 	[%rd3], %fd6;
	add.s32 	%r10, %r9, 1;
	mul.wide.u32 	%rd14, %r10, 8;
	add.s64 	%rd15, %rd2, %rd14;
	ld.global.f64 	%fd7, [%rd15];
	ld.global.f64 	%fd8, [%rd13+8];
	fma.rn.f64 	%fd9, %fd7, %fd8, %fd6;
	st.global.f64 	[%rd3], %fd9;
	add.s32 	%r11, %r9, 2;
	mul.wide.u32 	%rd16, %r11, 8;
	add.s64 	%rd17, %rd2, %rd16;
	ld.global.f64 	%fd10, [%rd17];
	ld.global.f64 	%fd11, [%rd13+16];
	fma.rn.f64 	%fd12, %fd10, %fd11, %fd9;
	st.global.f64 	[%rd3], %fd12;
	add.s32 	%r12, %r9, 3;
	mul.wide.u32 	%rd18, %r12, 8;
	add.s64 	%rd19, %rd2, %rd18;
	ld.global.f64 	%fd13, [%rd19];
	ld.global.f64 	%fd14, [%rd13+24];
	fma.rn.f64 	%fd15, %fd13, %fd14, %fd12;
	st.global.f64 	[%rd3], %fd15;
	add.s32 	%r13, %r9, 4;
	mul.wide.u32 	%rd20, %r13, 8;
	add.s64 	%rd21, %rd2, %rd20;
	ld.global.f64 	%fd16, [%rd21];
	ld.global.f64 	%fd17, [%rd13+32];
	fma.rn.f64 	%fd18, %fd16, %fd17, %fd15;
	st.global.f64 	[%rd3], %fd18;
	add.s32 	%r14, %r9, 5;
	mul.wide.u32 	%rd22, %r14, 8;
	add.s64 	%rd23, %rd2, %rd22;
	ld.global.f64 	%fd19, [%rd23];
	ld.global.f64 	%fd20, [%rd13+40];
	fma.rn.f64 	%fd21, %fd19, %fd20, %fd18;
	st.global.f64 	[%rd3], %fd21;
	add.s32 	%r15, %r9, 6;
	mul.wide.u32 	%rd24, %r15, 8;
	add.s64 	%rd25, %rd2, %rd24;
	ld.global.f64 	%fd22, [%rd25];
	ld.global.f64 	%fd23, [%rd13+48];
	fma.rn.f64 	%fd24, %fd22, %fd23, %fd21;
	st.global.f64 	[%rd3], %fd24;
	add.s32 	%r16, %r9, 7;
	mul.wide.u32 	%rd26, %r16, 8;
	add.s64 	%rd27, %rd2, %rd26;
	ld.global.f64 	%fd25, [%rd27];
	ld.global.f64 	%fd26, [%rd13+56];
	fma.rn.f64 	%fd27, %fd25, %fd26, %fd24;
	st.global.f64 	[%rd3], %fd27;
	add.s32 	%r17, %r17, 8;
	setp.ne.s32 	%p1, %r17, 1000;
	@%p1 bra 	$L__BB0_1;
	ret;

}


// ===== COMPILED SASS (sm_100) =====

	.target	sm_100

	.elftype	@"ET_EXEC"


//--------------------- .note.nv.tkinfo           --------------------------
	.section	.note.nv.tkinfo,"",@"SHT_NOTE"
	.sectionflags	@"SHF_NOTE_NV_TKINFO"
	.tkinfo
        /*0018*/ 	.word	0x00000002
        /*0030*/ 	.string	""
        /*0030*/ 	.string	"ptxas"
        /*0030*/ 	.string	"Cuda compilation tools, release 13.0, V13.0.88"
        /*0030*/ 	.string	"Build cuda_13.0.r13.0/compiler.36424714_0"
        /*0030*/ 	.string	"-arch sm_100 -m 64 "



//--------------------- .note.nv.cuinfo           --------------------------
	.section	.note.nv.cuinfo,"",@"SHT_NOTE"
	.sectionflags	@"SHF_NOTE_NV_CUINFO"
        /*0018*/ 	.short	0x0002
        /*001a*/ 	.short	0x0064
        /*001c*/ 	.short	0x0082
	.zero		2


//--------------------- .nv.info                  --------------------------
	.section	.nv.info,"",@"SHT_CUDA_INFO"
	.align	4


	//----- nvinfo : EIATTR_REGCOUNT
	.align		4
        /*0000*/ 	.byte	0x04, 0x2f
        /*0002*/ 	.short	(.L_1 - .L_0)
	.align		4
.L_0:
        /*0004*/ 	.word	index@(_Z3dotPdS_S_)
        /*0008*/ 	.word	0x00000020


	//----- nvinfo : EIATTR_FRAME_SIZE
	.align		4
.L_1:
        /*000c*/ 	.byte	0x04, 0x11
        /*000e*/ 	.short	(.L_3 - .L_2)
	.align		4
.L_2:
        /*0010*/ 	.word	index@(_Z3dotPdS_S_)
        /*0014*/ 	.word	0x00000000


	//----- nvinfo : EIATTR_MIN_STACK_SIZE
	.align		4
.L_3:
        /*0018*/ 	.byte	0x04, 0x12
        /*001a*/ 	.short	(.L_5 - .L_4)
	.align		4
.L_4:
        /*001c*/ 	.word	index@(_Z3dotPdS_S_)
        /*0020*/ 	.word	0x00000000
.L_5:


//--------------------- .nv.compat                --------------------------
	.section	.nv.compat,"",@"SHT_CUDA_COMPAT_INFO"
	.align	4
        /*0000*/ 	.byte	0x02, 0x09, 0x00, 0x00, 0x02, 0x02, 0x01, 0x00, 0x02, 0x05, 0x05, 0x00, 0x03, 0x07, 0x01, 0x01
        /*0010*/ 	.byte	0x02, 0x03, 0x00, 0x00, 0x02, 0x06, 0x01, 0x00, 0x04, 0x0b, 0x08, 0x00, 0x01, 0x00, 0x00, 0x00
        /*0020*/ 	.byte	0x00, 0x00, 0x00, 0x00


//--------------------- .nv.info._Z3dotPdS_S_     --------------------------
	.section	.nv.info._Z3dotPdS_S_,"",@"SHT_CUDA_INFO"
	.sectionflags	@""
	.align	4


	//----- nvinfo : EIATTR_CUDA_API_VERSION
	.align		4
        /*0000*/ 	.byte	0x04, 0x37
        /*0002*/ 	.short	(.L_7 - .L_6)
.L_6:
        /*0004*/ 	.word	0x00000082


	//----- nvinfo : EIATTR_KPARAM_INFO
	.align		4
.L_7:
        /*0008*/ 	.byte	0x04, 0x17
        /*000a*/ 	.short	(.L_9 - .L_8)
.L_8:
        /*000c*/ 	.word	0x00000000
        /*0010*/ 	.short	0x0002
        /*0012*/ 	.short	0x0010
        /*0014*/ 	.byte	0x00, 0xf5, 0x21, 0x00


	//----- nvinfo : EIATTR_KPARAM_INFO
	.align		4
.L_9:
        /*0018*/ 	.byte	0x04, 0x17
        /*001a*/ 	.short	(.L_11 - .L_10)
.L_10:
        /*001c*/ 	.word	0x00000000
        /*0020*/ 	.short	0x0001
        /*0022*/ 	.short	0x0008
        /*0024*/ 	.byte	0x00, 0xf5, 0x21, 0x00


	//----- nvinfo : EIATTR_KPARAM_INFO
	.align		4
.L_11:
        /*0028*/ 	.byte	0x04, 0x17
        /*002a*/ 	.short	(.L_13 - .L_12)
.L_12:
        /*002c*/ 	.word	0x00000000
        /*0030*/ 	.short	0x0000
        /*0032*/ 	.short	0x0000
        /*0034*/ 	.byte	0x00, 0xf5, 0x21, 0x00


	//----- nvinfo : EIATTR_SPARSE_MMA_MASK
	.align		4
.L_13:
        /*0038*/ 	.byte	0x03, 0x50
        /*003a*/ 	.short	0x0000


	//----- nvinfo : EIATTR_MAXREG_COUNT
	.align		4
        /*003c*/ 	.byte	0x03, 0x1b
        /*003e*/ 	.short	0x00ff


	//----- nvinfo : EIATTR_MERCURY_ISA_VERSION
	.align		4
        /*0040*/ 	.byte	0x03, 0x5f
        /*0042*/ 	.short	0x0101


	//----- nvinfo : EIATTR_VRC_CTA_INIT_COUNT
	.align		4
        /*0044*/ 	.byte	0x02, 0x4a
	.zero		1
	.zero		1


	//----- nvinfo : EIATTR_EXIT_INSTR_OFFSETS
	.align		4
        /*0048*/ 	.byte	0x04, 0x1c
        /*004a*/ 	.short	(.L_15 - .L_14)


	//   ....[0]....
.L_14:
        /*004c*/ 	.word	0x00001090


	//----- nvinfo : EIATTR_CBANK_PARAM_SIZE
	.align		4
.L_15:
        /*0050*/ 	.byte	0x03, 0x19
        /*0052*/ 	.short	0x0018


	//----- nvinfo : EIATTR_PARAM_CBANK
	.align		4
        /*0054*/ 	.byte	0x04, 0x0a
        /*0056*/ 	.short	(.L_17 - .L_16)
	.align		4
.L_16:
        /*0058*/ 	.word	index@(.nv.constant0._Z3dotPdS_S_)
        /*005c*/ 	.short	0x0380
        /*005e*/ 	.short	0x0018


	//----- nvinfo : EIATTR_SW_WAR
	.align		4
.L_17:
        /*0060*/ 	.byte	0x04, 0x36
        /*0062*/ 	.short	(.L_19 - .L_18)
.L_18:
        /*0064*/ 	.word	0x00000008
.L_19:


//--------------------- .nv.callgraph             --------------------------
	.section	.nv.callgraph,"",@"SHT_CUDA_CALLGRAPH"
	.align	4
	.sectionentsize	8
	.align		4
        /*0000*/ 	.word	0x00000000
	.align		4
        /*0004*/ 	.word	0xffffffff
	.align		4
        /*0008*/ 	.word	0x00000000
	.align		4
        /*000c*/ 	.word	0xfffffffe
	.align		4
        /*0010*/ 	.word	0x00000000
	.align		4
        /*0014*/ 	.word	0xfffffffd
	.align		4
        /*0018*/ 	.word	0x00000000
	.align		4
        /*001c*/ 	.word	0xfffffffc


//--------------------- .text._Z3dotPdS_S_        --------------------------
	.section	.text._Z3dotPdS_S_,"ax",@progbits
	.align	128
        .global         _Z3dotPdS_S_
        .type           _Z3dotPdS_S_,@function
        .size           _Z3dotPdS_S_,(.L_x_2 - _Z3dotPdS_S_)
        .other          _Z3dotPdS_S_,@"STO_CUDA_ENTRY STV_DEFAULT"
_Z3dotPdS_S_:
.text._Z3dotPdS_S_:
[----:B------:R-:W-:Y:S01]  /*0000*/  LDC R1, c[0x0][0x37c] ;  /* 0x0000df00ff017b82 */ /* 0x000fe20000000800 */
[----:B------:R-:W0:Y:S07]  /*0010*/  S2R R5, SR_TID.X ;  /* 0x0000000000057919 */ /* 0x000e2e0000002100 */
[----:B------:R-:W0:Y:S01]  /*0020*/  S2UR UR6, SR_CTAID.X ;  /* 0x00000000000679c3 */ /* 0x000e220000002500 */
[----:B------:R-:W1:Y:S01]  /*0030*/  LDCU.64 UR4, c[0x0][0x358] ;  /* 0x00006b00ff0477ac */ /* 0x000e620008000a00 */
[----:B------:R-:W-:Y:S01]  /*0040*/  HFMA2 R7, -RZ, RZ, 0, 0 ;  /* 0x00000000ff077431 */ /* 0x000fe200000001ff */
[----:B------:R-:W-:-:S05]  /*0050*/  CS2R R14, SRZ ;  /* 0x00000000000e7805 */ /* 0x000fca000001ff00 */
[----:B------:R-:W0:Y:S08]  /*0060*/  LDC R0, c[0x0][0x360] ;  /* 0x0000d800ff007b82 */ /* 0x000e300000000800 */
[----:B------:R-:W2:Y:S01]  /*0070*/  LDC.64 R2, c[0x0][0x390] ;  /* 0x0000e400ff027b82 */ /* 0x000ea20000000a00 */
[----:B0-----:R-:W-:-:S04]  /*0080*/  IMAD R0, R0, UR6, R5 ;  /* 0x0000000600007c24 */ /* 0x001fc8000f8e0205 */
[----:B--2---:R-:W-:-:S05]  /*0090*/  IMAD.WIDE.U32 R2, R0, 0x8, R2 ;  /* 0x0000000800027825 */ /* 0x004fca00078e0002 */
[----:B-1----:R0:W-:Y:S02]  /*00a0*/  STG.E.64 desc[UR4][R2.64], RZ ;  /* 0x000000ff02007986 */ /* 0x0021e4000c101b04 */
.L_x_0:
[----:B------:R-:W1:Y:S01]  /*00b0*/  LDC.64 R4, c[0x0][0x380] ;  /* 0x0000e000ff047b82 */ /* 0x000e620000000a00 */
[----:B--2---:R-:W-:-:S07]  /*00c0*/  IMAD R9, R0, 0x3e8, R7 ;  /* 0x000003e800097824 */ /* 0x004fce00078e0207 */
[----:B------:R-:W2:Y:S01]  /*00d0*/  LDC.64 R10, c[0x0][0x388] ;  /* 0x0000e200ff0a7b82 */ /* 0x000ea20000000a00 */
[----:B-1----:R-:W-:-:S06]  /*00e0*/  IMAD.WIDE.U32 R16, R9, 0x8, R4 ;  /* 0x0000000809107825 */ /* 0x002fcc00078e0004 */
[----:B------:R-:W3:Y:S01]  /*00f0*/  LDG.E.64 R16, desc[UR4][R16.64] ;  /* 0x0000000410107981 */ /* 0x000ee2000c1e1b00 */
[----:B--2---:R-:W-:-:S05]  /*0100*/  IMAD.WIDE.U32 R12, R7, 0x8, R10 ;  /* 0x00000008070c7825 */ /* 0x004fca00078e000a */
[----:B------:R-:W3:Y:S01]  /*0110*/  LDG.E.64 R18, desc[UR4][R12.64] ;  /* 0x000000040c127981 */ /* 0x000ee2000c1e1b00 */
[----:B------:R-:W-:Y:S01]  /*0120*/  IADD3 R21, PT, PT, R9, 0x1, RZ ;  /* 0x0000000109157810 */ /* 0x000fe20007ffe0ff */
[----:B---3--:R-:W-:-:S04]  /*0130*/  DFMA R18, R16, R18, R14 ;  /* 0x000000121012722b */ /* 0x008fc8000000000e */
[----:B------:R-:W-:-:S03]  /*0140*/  IMAD.WIDE.U32 R14, R21, 0x8, R4 ;  /* 0x00000008150e7825 */ /* 0x000fc600078e0004 */
[----:B------:R1:W-:Y:S04]  /*0150*/  STG.E.64 desc[UR4][R2.64], R18 ;  /* 0x0000001202007986 */ /* 0x0003e8000c101b04 */
[----:B------:R-:W2:Y:S04]  /*0160*/  LDG.E.64 R14, desc[UR4][R14.64] ;  /* 0x000000040e0e7981 */ /* 0x000ea8000c1e1b00 */
[----:B------:R-:W2:Y:S01]  /*0170*/  LDG.E.64 R20, desc[UR4][R12.64+0x8] ;  /* 0x000008040c147981 */ /* 0x000ea2000c1e1b00 */
[----:B------:R-:W-:-:S05]  /*0180*/  IADD3 R23, PT, PT, R9, 0x2, RZ ;  /* 0x0000000209177810 */ /* 0x000fca0007ffe0ff */
[----:B------:R-:W-:Y:S01]  /*0190*/  IMAD.WIDE.U32 R22, R23, 0x8, R4 ;  /* 0x0000000817167825 */ /* 0x000fe200078e0004 */
[----:B--2---:R-:W-:-:S07]  /*01a0*/  DFMA R20, R14, R20, R18 ;  /* 0x000000140e14722b */ /* 0x004fce0000000012 */
[----:B------:R2:W-:Y:S04]  /*01b0*/  STG.E.64 desc[UR4][R2.64], R20 ;  /* 0x0000001402007986 */ /* 0x0005e8000c101b04 */
[----:B------:R-:W3:Y:S04]  /*01c0*/  LDG.E.64 R22, desc[UR4][R22.64] ;  /* 0x0000000416167981 */ /* 0x000ee8000c1e1b00 */
[----:B------:R-:W3:Y:S01]  /*01d0*/  LDG.E.64 R16, desc[UR4][R12.64+0x10] ;  /* 0x000010040c107981 */ /* 0x000ee2000c1e1b00 */
[----:B------:R-:W-:-:S05]  /*01e0*/  IADD3 R25, PT, PT, R9, 0x3, RZ ;  /* 0x0000000309197810 */ /* 0x000fca0007ffe0ff */
[----:B-1----:R-:W-:Y:S01]  /*01f0*/  IMAD.WIDE.U32 R18, R25, 0x8, R4 ;  /* 0x0000000819127825 */ /* 0x002fe200078e0004 */
[----:B---3--:R-:W-:-:S07]  /*0200*/  DFMA R16, R22, R16, R20 ;  /* 0x000000101610722b */ /* 0x008fce0000000014 */
[----:B------:R1:W-:Y:S04]  /*0210*/  STG.E.64 desc[UR4][R2.64], R16 ;  /* 0x0000001002007986 */ /* 0x0003e8000c101b04 */
[----:B------:R-:W3:Y:S04]  /*0220*/  LDG.E.64 R18, desc[UR4][R18.64] ;  /* 0x0000000412127981 */ /* 0x000ee8000c1e1b00 */
[----:B------:R-:W3:Y:S01]  /*0230*/  LDG.E.64 R14, desc[UR4][R12.64+0x18] ;  /* 0x000018040c0e7981 */ /* 0x000ee2000c1e1b00 */
[----:B------:R-:W-:-:S05]  /*0240*/  IADD3 R25, PT, PT, R9, 0x4, RZ ;  /* 0x0000000409197810 */ /* 0x000fca0007ffe0ff */
[----:B--2---:R-:W-:Y:S01]  /*0250*/  IMAD.WIDE.U32 R20, R25, 0x8, R4 ;  /* 0x0000000819147825 */ /* 0x004fe200078e0004 */
[----:B---3--:R-:W-:-:S07]  /*0260*/  DFMA R14, R18, R14, R16 ;  /* 0x0000000e120e722b */ /* 0x008fce0000000010 */
        /* <DEDUP_REMOVED lines=21> */
[----:B------:R-:W-:Y:S02]  /*03c0*/  IADD3 R27, PT, PT, R9, 0x8, RZ ;  /* 0x00000008091b7810 */ /* 0x000fe40007ffe0ff */
[----:B------:R-:W-:-:S03]  /*03d0*/  IADD3 R25, PT, PT, R7, 0x8, RZ ;  /* 0x0000000807197810 */ /* 0x000fc60007ffe0ff */
[----:B--2---:R-:W-:-:S04]  /*03e0*/  IMAD.WIDE.U32 R18, R27, 0x8, R4 ;  /* 0x000000081b127825 */ /* 0x004fc800078e0004 */
[----:B------:R-:W-:Y:S01]  /*03f0*/  IMAD.WIDE.U32 R14, R25, 0x8, R10 ;  /* 0x00000008190e7825 */ /* 0x000fe200078e000a */
[----:B---3--:R-:W-:-:S07]  /*0400*/  DFMA R16, R22, R16, R20 ;  /* 0x000000101610722b */ /* 0x008fce0000000014 */
[----:B------:R2:W-:Y:S04]  /*0410*/  STG.E.64 desc[UR4][R2.64], R16 ;  /* 0x0000001002007986 */ /* 0x0005e8000c101b04 */
[----:B------:R-:W3:Y:S04]  /*0420*/  LDG.E.64 R18, desc[UR4][R18.64] ;  /* 0x0000000412127981 */ /* 0x000ee8000c1e1b00 */
[----:B------:R-:W3:Y:S01]  /*0430*/  LDG.E.64 R24, desc[UR4][R14.64] ;  /* 0x000000040e187981 */ /* 0x000ee2000c1e1b00 */
[----:B-1----:R-:W-:-:S05]  /*0440*/  IADD3 R21, PT, PT, R9, 0x9, RZ ;  /* 0x0000000909157810 */ /* 0x002fca0007ffe0ff */
[----:B------:R-:W-:Y:S01]  /*0450*/  IMAD.WIDE.U32 R12, R21, 0x8, R4 ;  /* 0x00000008150c7825 */ /* 0x000fe200078e0004 */
        /* <DEDUP_REMOVED lines=11> */
[----:B------:R-:W-:Y:S01]  /*0510*/  IMAD.WIDE.U32 R22, R23, 0x8, R4 ;  /* 0x0000000817167825 */ /* 0x000fe200078e0004 */
[----:B---3--:R-:W-:-:S07]  /*0520*/  DFMA R18, R16, R18, R20 ;  /* 0x000000121012722b */ /* 0x008fce0000000014 */
[----:B------:R3:W-:Y:S04]  /*0530*/  STG.E.64 desc[UR4][R2.64], R18 ;  /* 0x0000001202007986 */ /* 0x0007e8000c101b04 */
[----:B------:R-:W4:Y:S04]  /*0540*/  LDG.E.64 R22, desc[UR4][R22.64] ;  /* 0x0000000416167981 */ /* 0x000f28000c1e1b00 */
[----:B------:R-:W4:Y:S01]  /*0550*/  LDG.E.64 R12, desc[UR4][R14.64+0x18] ;  /* 0x000018040e0c7981 */ /* 0x000f22000c1e1b00 */
[----:B-1----:R-:W-:-:S05]  /*0560*/  IADD3 R25, PT, PT, R9, 0xc, RZ ;  /* 0x0000000c09197810 */ /* 0x002fca0007ffe0ff */
[----:B--2---:R-:W-:Y:S01]  /*0570*/  IMAD.WIDE.U32 R20, R25, 0x8, R4 ;  /* 0x0000000819147825 */ /* 0x004fe200078e0004 */
[----:B----4-:R-:W-:-:S07]  /*0580*/  DFMA R12, R22, R12, R18 ;  /* 0x0000000c160c722b */ /* 0x010fce0000000012 */
[----:B------:R1:W-:Y:S04]  /*0590*/  STG.E.64 desc[UR4][R2.64], R12 ;  /* 0x0000000c02007986 */ /* 0x0003e8000c101b04 */
[----:B------:R-:W2:Y:S04]  /*05a0*/  LDG.E.64 R20, desc[UR4][R20.64] ;  /* 0x0000000414147981 */ /* 0x000ea8000c1e1b00 */
[----:B------:R-:W2:Y:S01]  /*05b0*/  LDG.E.64 R16, desc[UR4][R14.64+0x20] ;  /* 0x000020040e107981 */ /* 0x000ea2000c1e1b00 */
[----:B------:R-:W-:-:S05]  /*05c0*/  IADD3 R25, PT, PT, R9, 0xd, RZ ;  /* 0x0000000d09197810 */ /* 0x000fca0007ffe0ff */
[----:B---3--:R-:W-:Y:S01]  /*05d0*/  IMAD.WIDE.U32 R18, R25, 0x8, R4 ;  /* 0x0000000819127825 */ /* 0x008fe200078e0004 */
        /* <DEDUP_REMOVED lines=16> */
[----:B------:R-:W-:Y:S02]  /*06e0*/  IADD3 R27, PT, PT, R9, 0x10, RZ ;  /* 0x00000010091b7810 */ /* 0x000fe40007ffe0ff */
[----:B------:R-:W-:-:S03]  /*06f0*/  IADD3 R25, PT, PT, R7, 0x10, RZ ;  /* 0x0000001007197810 */ /* 0x000fc60007ffe0ff */
[----:B-1----:R-:W-:-:S04]  /*0700*/  IMAD.WIDE.U32 R22, R27, 0x8, R4 ;  /* 0x000000081b167825 */ /* 0x002fc800078e0004 */
[----:B------:R-:W-:Y:S01]  /*0710*/  IMAD.WIDE.U32 R12, R25, 0x8, R10 ;  /* 0x00000008190c7825 */ /* 0x000fe200078e000a */
[----:B---3--:R-:W-:-:S07]  /*0720*/  DFMA R18, R16, R18, R20 ;  /* 0x000000121012722b */ /* 0x008fce0000000014 */
[----:B------:R1:W-:Y:S04]  /*0730*/  STG.E.64 desc[UR4][R2.64], R18 ;  /* 0x0000001202007986 */ /* 0x0003e8000c101b04 */
[----:B------:R-:W3:Y:S04]  /*0740*/  LDG.E.64 R22, desc[UR4][R22.64] ;  /* 0x0000000416167981 */ /* 0x000ee8000c1e1b00 */
[----:B------:R-:W3:Y:S01]  /*0750*/  LDG.E.64 R24, desc[UR4][R12.64] ;  /* 0x000000040c187981 */ /* 0x000ee2000c1e1b00 */
[----:B--2---:R-:W-:-:S05]  /*0760*/  IADD3 R21, PT, PT, R9, 0x11, RZ ;  /* 0x0000001109157810 */ /* 0x004fca0007ffe0ff */
[----:B------:R-:W-:Y:S01]  /*0770*/  IMAD.WIDE.U32 R14, R21, 0x8, R4 ;  /* 0x00000008150e7825 */ /* 0x000fe200078e0004 */
        /* <DEDUP_REMOVED lines=16> */
[----:B--2---:R-:W-:-:S05]  /*0880*/  IADD3 R25, PT, PT, R9, 0x14, RZ ;  /* 0x0000001409197810 */ /* 0x004fca0007ffe0ff */
[----:B-1----:R-:W-:Y:S01]  /*0890*/  IMAD.WIDE.U32 R16, R25, 0x8, R4 ;  /* 0x0000000819107825 */ /* 0x002fe200078e0004 */
        /* <DEDUP_REMOVED lines=41> */
[----:B-1----:R-:W4:Y:S01]  /*0b30*/  LDG.E.64 R20, desc[UR4][R14.64+0x10] ;  /* 0x000010040e147981 */ /* 0x002f22000c1e1b00 */
[----:B------:R-:W-:-:S05]  /*0b40*/  IADD3 R23, PT, PT, R9, 0x1b, RZ ;  /* 0x0000001b09177810 */ /* 0x000fca0007ffe0ff */
[----:B------:R-:W-:Y:S01]  /*0b50*/  IMAD.WIDE.U32 R22, R23, 0x8, R4 ;  /* 0x0000000817167825 */ /* 0x000fe200078e0004 */
[----:B----4-:R-:W-:-:S07]  /*0b60*/  DFMA R20, R18, R20, R16 ;  /* 0x000000141214722b */ /* 0x010fce0000000010 */
[----:B------:R1:W-:Y:S04]  /*0b70*/  STG.E.64 desc[UR4][R2.64], R20 ;  /* 0x0000001402007986 */ /* 0x0003e8000c101b04 */
[----:B------:R-:W4:Y:S04]  /*0b80*/  LDG.E.64 R22, desc[UR4][R22.64] ;  /* 0x0000000416167981 */ /* 0x000f28000c1e1b00 */
[----:B------:R-:W4:Y:S01]  /*0b90*/  LDG.E.64 R12, desc[UR4][R14.64+0x18] ;  /* 0x000018040e0c7981 */ /* 0x000f22000c1e1b00 */
[----:B--2---:R-:W-:-:S05]  /*0ba0*/  IADD3 R25, PT, PT, R9, 0x1c, RZ ;  /* 0x0000001c09197810 */ /* 0x004fca0007ffe0ff */
[----:B---3--:R-:W-:Y:S01]  /*0bb0*/  IMAD.WIDE.U32 R16, R25, 0x8, R4 ;  /* 0x0000000819107825 */ /* 0x008fe200078e0004 */
[----:B----4-:R-:W-:-:S07]  /*0bc0*/  DFMA R12, R22, R12, R20 ;  /* 0x0000000c160c722b */ /* 0x010fce0000000014 */
        /* <DEDUP_REMOVED lines=18> */
[----:B------:R-:W-:Y:S04]  /*0cf0*/  STG.E.64 desc[UR4][R2.64], R24 ;  /* 0x0000001802007986 */ /* 0x000fe8000c101b04 */
[----:B------:R-:W3:Y:S04]  /*0d00*/  LDG.E.64 R16, desc[UR4][R14.64+0x38] ;  /* 0x000038040e107981 */ /* 0x000ee8000c1e1b00 */
[----:B------:R-:W3:Y:S01]  /*0d10*/  LDG.E.64 R18, desc[UR4][R18.64] ;  /* 0x0000000412127981 */ /* 0x000ee2000c1e1b00 */
[----:B------:R-:W-:Y:S02]  /*0d20*/  IADD3 R27, PT, PT, R9, 0x20, RZ ;  /* 0x00000020091b7810 */ /* 0x000fe40007ffe0ff */
[----:B------:R-:W-:-:S03]  /*0d30*/  IADD3 R29, PT, PT, R7, 0x20, RZ ;  /* 0x00000020071d7810 */ /* 0x000fc60007ffe0ff */
[----:B------:R-:W-:-:S04]  /*0d40*/  IMAD.WIDE.U32 R12, R27, 0x8, R4 ;  /* 0x000000081b0c7825 */ /* 0x000fc800078e0004 */
        /* <DEDUP_REMOVED lines=39> */
[----:B------:R-:W3:Y:S04]  /*0fc0*/  LDG.E.64 R22, desc[UR4][R22.64] ;  /* 0x0000000416167981 */ /* 0x000ee8000c1e1b00 */
[----:B-1----:R-:W3:Y:S01]  /*0fd0*/  LDG.E.64 R14, desc[UR4][R10.64+0x30] ;  /* 0x000030040a0e7981 */ /* 0x002ee2000c1e1b00 */
[----:B------:R-:W-:-:S05]  /*0fe0*/  IADD3 R19, PT, PT, R9, 0x27, RZ ;  /* 0x0000002709137810 */ /* 0x000fca0007ffe0ff */
[----:B------:R-:W-:Y:S01]  /*0ff0*/  IMAD.WIDE.U32 R4, R19, 0x8, R4 ;  /* 0x0000000813047825 */ /* 0x000fe200078e0004 */
[----:B---3--:R-:W-:-:S07]  /*1000*/  DFMA R8, R22, R14, R16 ;  /* 0x0000000e1608722b */ /* 0x008fce0000000010 */
[----:B------:R2:W-:Y:S04]  /*1010*/  STG.E.64 desc[UR4][R2.64], R8 ;  /* 0x0000000802007986 */ /* 0x0005e8000c101b04 */
[----:B------:R-:W3:Y:S04]  /*1020*/  LDG.E.64 R4, desc[UR4][R4.64] ;  /* 0x0000000404047981 */ /* 0x000ee8000c1e1b00 */
[----:B------:R-:W3:Y:S01]  /*1030*/  LDG.E.64 R14, desc[UR4][R10.64+0x38] ;  /* 0x000038040a0e7981 */ /* 0x000ee2000c1e1b00 */
[----:B------:R-:W-:-:S04]  /*1040*/  IADD3 R7, PT, PT, R7, 0x28, RZ ;  /* 0x0000002807077810 */ /* 0x000fc80007ffe0ff */
[----:B------:R-:W-:Y:S01]  /*1050*/  ISETP.NE.AND P0, PT, R7, 0x3e8, PT ;  /* 0x000003e80700780c */ /* 0x000fe20003f05270 */
[----:B---3--:R-:W-:-:S07]  /*1060*/  DFMA R14, R4, R14, R8 ;  /* 0x0000000e040e722b */ /* 0x008fce0000000008 */
[----:B------:R2:W-:Y:S05]  /*1070*/  STG.E.64 desc[UR4][R2.64], R14 ;  /* 0x0000000e02007986 */ /* 0x0005ea000c101b04 */
[----:B------:R-:W-:Y:S05]  /*1080*/  @P0 BRA `(.L_x_0) ;  /* 0xfffffff000080947 */ /* 0x000fea000383ffff */
[----:B------:R-:W-:Y:S05]  /*1090*/  EXIT ;  /* 0x000000000000794d */ /* 0x000fea0003800000 */
.L_x_1:
[----:B------:R-:W-:-:S00]  /*10a0*/  BRA `(.L_x_1) ;  /* 0xfffffffc00fc7947 */ /* 0x000fc0000383ffff */
[----:B------:R-:W-:-:S00]  /*10b0*/  NOP ;  /* 0x0000000000007918 */ /* 0x000fc00000000000 */
        /* <DEDUP_REMOVED lines=12> */
.L_x_2:


//--------------------- .nv.shared.reserved.0     --------------------------
	.section	.nv.shared.reserved.0,"aw",@nobits
	.weak		__nv_reservedSMEM_offset_0_alias
	.size		__nv_reservedSMEM_offset_0_alias, 0, 64
	.other		__nv_reservedSMEM_offset_0_alias,@"STO_CUDA_RESERVED_SHARED STV_DEFAULT"
__nv_reservedSMEM_offset_0_alias:
	.zero		0
	.zero		64


//--------------------- .nv.constant0._Z3dotPdS_S_ --------------------------
	.section	.nv.constant0._Z3dotPdS_S_,"a",@progbits
	.sectionflags	@""
	.align	4
.nv.constant0._Z3dotPdS_S_:
	.zero		920


//--------------------- SYMBOLS --------------------------

	.type		.nv.reservedSmem.offset0,@object
	.size		.nv.reservedSmem.offset0,0x4
